//
// Generated by NVIDIA NVVM Compiler
//
// Compiler Build ID: CL-36424714
// Cuda compilation tools, release 13.0, V13.0.88
// Based on NVVM 20.0.0
//

.version 9.0
.target sm_100
.address_size 64

	// .globl	_Z10ConvKernelPfPKfiiiiiiiiiiS_S_

.visible .entry _Z10ConvKernelPfPKfiiiiiiiiiiS_S_(
	.param .u64 .ptr .align 1 _Z10ConvKernelPfPKfiiiiiiiiiiS_S__param_0,
	.param .u64 .ptr .align 1 _Z10ConvKernelPfPKfiiiiiiiiiiS_S__param_1,
	.param .u32 _Z10ConvKernelPfPKfiiiiiiiiiiS_S__param_2,
	.param .u32 _Z10ConvKernelPfPKfiiiiiiiiiiS_S__param_3,
	.param .u32 _Z10ConvKernelPfPKfiiiiiiiiiiS_S__param_4,
	.param .u32 _Z10ConvKernelPfPKfiiiiiiiiiiS_S__param_5,
	.param .u32 _Z10ConvKernelPfPKfiiiiiiiiiiS_S__param_6,
	.param .u32 _Z10ConvKernelPfPKfiiiiiiiiiiS_S__param_7,
	.param .u32 _Z10ConvKernelPfPKfiiiiiiiiiiS_S__param_8,
	.param .u32 _Z10ConvKernelPfPKfiiiiiiiiiiS_S__param_9,
	.param .u32 _Z10ConvKernelPfPKfiiiiiiiiiiS_S__param_10,
	.param .u32 _Z10ConvKernelPfPKfiiiiiiiiiiS_S__param_11,
	.param .u64 .ptr .align 1 _Z10ConvKernelPfPKfiiiiiiiiiiS_S__param_12,
	.param .u64 .ptr .align 1 _Z10ConvKernelPfPKfiiiiiiiiiiS_S__param_13
)
{
	.reg .pred 	%p<19>;
	.reg .b32 	%r<74>;
	.reg .b32 	%f<120>;
	.reg .b64 	%rd<32>;

	ld.param.u64 	%rd9, [_Z10ConvKernelPfPKfiiiiiiiiiiS_S__param_1];
	ld.param.u32 	%r29, [_Z10ConvKernelPfPKfiiiiiiiiiiS_S__param_2];
	ld.param.u32 	%r38, [_Z10ConvKernelPfPKfiiiiiiiiiiS_S__param_3];
	ld.param.u32 	%r32, [_Z10ConvKernelPfPKfiiiiiiiiiiS_S__param_6];
	ld.param.u32 	%r33, [_Z10ConvKernelPfPKfiiiiiiiiiiS_S__param_7];
	ld.param.u32 	%r35, [_Z10ConvKernelPfPKfiiiiiiiiiiS_S__param_9];
	ld.param.u32 	%r36, [_Z10ConvKernelPfPKfiiiiiiiiiiS_S__param_10];
	ld.param.u32 	%r37, [_Z10ConvKernelPfPKfiiiiiiiiiiS_S__param_11];
	ld.param.u64 	%rd10, [_Z10ConvKernelPfPKfiiiiiiiiiiS_S__param_12];
	ld.param.u64 	%rd8, [_Z10ConvKernelPfPKfiiiiiiiiiiS_S__param_13];
	cvta.to.global.u64 	%rd1, %rd10;
	cvta.to.global.u64 	%rd2, %rd9;
	mov.u32 	%r39, %ctaid.x;
	mov.u32 	%r40, %ntid.x;
	mov.u32 	%r41, %tid.x;
	mad.lo.s32 	%r1, %r39, %r40, %r41;
	mov.u32 	%r42, %ctaid.y;
	mov.u32 	%r43, %ntid.y;
	mov.u32 	%r44, %tid.y;
	mad.lo.s32 	%r2, %r42, %r43, %r44;
	mov.u32 	%r3, %tid.z;
	setp.ge.s32 	%p1, %r3, %r38;
	setp.ge.s32 	%p2, %r1, %r36;
	or.pred  	%p3, %p1, %p2;
	setp.ge.s32 	%p4, %r2, %r37;
	or.pred  	%p5, %p3, %p4;
	@%p5 bra 	$L__BB0_21;
	cvta.to.global.u64 	%rd11, %rd8;
	mul.wide.u32 	%rd12, %r3, 4;
	add.s64 	%rd13, %rd11, %rd12;
	ld.global.f32 	%f118, [%rd13];
	setp.lt.s32 	%p6, %r29, 1;
	@%p6 bra 	$L__BB0_20;
	min.s32 	%r45, %r32, %r33;
	setp.lt.s32 	%p7, %r45, 1;
	@%p7 bra 	$L__BB0_20;
	and.b32  	%r4, %r33, 15;
	and.b32  	%r5, %r33, 7;
	and.b32  	%r6, %r33, 2147483632;
	and.b32  	%r7, %r33, 3;
	neg.s32 	%r8, %r6;
	add.s64 	%rd3, %rd2, 32;
	add.s64 	%rd4, %rd1, 32;
	mul.lo.s32 	%r9, %r35, %r2;
	mov.b32 	%r66, 0;
$L__BB0_4:
	ld.param.u32 	%r65, [_Z10ConvKernelPfPKfiiiiiiiiiiS_S__param_8];
	ld.param.u32 	%r63, [_Z10ConvKernelPfPKfiiiiiiiiiiS_S__param_4];
	mul.lo.s32 	%r48, %r65, %r1;
	mad.lo.s32 	%r11, %r66, %r63, %r48;
	mad.lo.s32 	%r49, %r29, %r3, %r66;
	mul.lo.s32 	%r12, %r49, %r32;
	mov.b32 	%r67, 0;
$L__BB0_5:
	ld.param.u32 	%r64, [_Z10ConvKernelPfPKfiiiiiiiiiiS_S__param_5];
	setp.lt.u32 	%p8, %r33, 16;
	add.s32 	%r51, %r11, %r67;
	mad.lo.s32 	%r14, %r51, %r64, %r9;
	add.s32 	%r52, %r12, %r67;
	mul.lo.s32 	%r15, %r52, %r33;
	mov.b32 	%r72, 0;
	@%p8 bra 	$L__BB0_8;
	mov.u32 	%r68, %r15;
	mov.u32 	%r69, %r14;
	mov.u32 	%r70, %r8;
$L__BB0_7:
	.pragma "nounroll";
	mul.wide.s32 	%rd14, %r69, 4;
	add.s64 	%rd15, %rd3, %rd14;
	mul.wide.s32 	%rd16, %r68, 4;
	add.s64 	%rd17, %rd4, %rd16;
	ld.global.f32 	%f20, [%rd15+-32];
	ld.global.f32 	%f21, [%rd17+-32];
	fma.rn.f32 	%f22, %f20, %f21, %f118;
	ld.global.f32 	%f23, [%rd15+-28];
	ld.global.f32 	%f24, [%rd17+-28];
	fma.rn.f32 	%f25, %f23, %f24, %f22;
	ld.global.f32 	%f26, [%rd15+-24];
	ld.global.f32 	%f27, [%rd17+-24];
	fma.rn.f32 	%f28, %f26, %f27, %f25;
	ld.global.f32 	%f29, [%rd15+-20];
	ld.global.f32 	%f30, [%rd17+-20];
	fma.rn.f32 	%f31, %f29, %f30, %f28;
	ld.global.f32 	%f32, [%rd15+-16];
	ld.global.f32 	%f33, [%rd17+-16];
	fma.rn.f32 	%f34, %f32, %f33, %f31;
	ld.global.f32 	%f35, [%rd15+-12];
	ld.global.f32 	%f36, [%rd17+-12];
	fma.rn.f32 	%f37, %f35, %f36, %f34;
	ld.global.f32 	%f38, [%rd15+-8];
	ld.global.f32 	%f39, [%rd17+-8];
	fma.rn.f32 	%f40, %f38, %f39, %f37;
	ld.global.f32 	%f41, [%rd15+-4];
	ld.global.f32 	%f42, [%rd17+-4];
	fma.rn.f32 	%f43, %f41, %f42, %f40;
	ld.global.f32 	%f44, [%rd15];
	ld.global.f32 	%f45, [%rd17];
	fma.rn.f32 	%f46, %f44, %f45, %f43;
	ld.global.f32 	%f47, [%rd15+4];
	ld.global.f32 	%f48, [%rd17+4];
	fma.rn.f32 	%f49, %f47, %f48, %f46;
	ld.global.f32 	%f50, [%rd15+8];
	ld.global.f32 	%f51, [%rd17+8];
	fma.rn.f32 	%f52, %f50, %f51, %f49;
	ld.global.f32 	%f53, [%rd15+12];
	ld.global.f32 	%f54, [%rd17+12];
	fma.rn.f32 	%f55, %f53, %f54, %f52;
	ld.global.f32 	%f56, [%rd15+16];
	ld.global.f32 	%f57, [%rd17+16];
	fma.rn.f32 	%f58, %f56, %f57, %f55;
	ld.global.f32 	%f59, [%rd15+20];
	ld.global.f32 	%f60, [%rd17+20];
	fma.rn.f32 	%f61, %f59, %f60, %f58;
	ld.global.f32 	%f62, [%rd15+24];
	ld.global.f32 	%f63, [%rd17+24];
	fma.rn.f32 	%f64, %f62, %f63, %f61;
	ld.global.f32 	%f65, [%rd15+28];
	ld.global.f32 	%f66, [%rd17+28];
	fma.rn.f32 	%f118, %f65, %f66, %f64;
	add.s32 	%r70, %r70, 16;
	add.s32 	%r69, %r69, 16;
	add.s32 	%r68, %r68, 16;
	setp.ne.s32 	%p9, %r70, 0;
	mov.u32 	%r72, %r6;
	@%p9 bra 	$L__BB0_7;
$L__BB0_8:
	setp.eq.s32 	%p10, %r4, 0;
	@%p10 bra 	$L__BB0_18;
	add.s32 	%r53, %r4, -1;
	setp.lt.u32 	%p11, %r53, 7;
	@%p11 bra 	$L__BB0_11;
	add.s32 	%r54, %r14, %r72;
	mul.wide.s32 	%rd18, %r54, 4;
	add.s64 	%rd19, %rd2, %rd18;
	ld.global.f32 	%f68, [%rd19];
	add.s32 	%r55, %r72, %r15;
	mul.wide.s32 	%rd20, %r55, 4;
	add.s64 	%rd21, %rd1, %rd20;
	ld.global.f32 	%f69, [%rd21];
	fma.rn.f32 	%f70, %f68, %f69, %f118;
	ld.global.f32 	%f71, [%rd19+4];
	ld.global.f32 	%f72, [%rd21+4];
	fma.rn.f32 	%f73, %f71, %f72, %f70;
	ld.global.f32 	%f74, [%rd19+8];
	ld.global.f32 	%f75, [%rd21+8];
	fma.rn.f32 	%f76, %f74, %f75, %f73;
	ld.global.f32 	%f77, [%rd19+12];
	ld.global.f32 	%f78, [%rd21+12];
	fma.rn.f32 	%f79, %f77, %f78, %f76;
	ld.global.f32 	%f80, [%rd19+16];
	ld.global.f32 	%f81, [%rd21+16];
	fma.rn.f32 	%f82, %f80, %f81, %f79;
	ld.global.f32 	%f83, [%rd19+20];
	ld.global.f32 	%f84, [%rd21+20];
	fma.rn.f32 	%f85, %f83, %f84, %f82;
	ld.global.f32 	%f86, [%rd19+24];
	ld.global.f32 	%f87, [%rd21+24];
	fma.rn.f32 	%f88, %f86, %f87, %f85;
	ld.global.f32 	%f89, [%rd19+28];
	ld.global.f32 	%f90, [%rd21+28];
	fma.rn.f32 	%f118, %f89, %f90, %f88;
	add.s32 	%r72, %r72, 8;
$L__BB0_11:
	setp.eq.s32 	%p12, %r5, 0;
	@%p12 bra 	$L__BB0_18;
	add.s32 	%r56, %r5, -1;
	setp.lt.u32 	%p13, %r56, 3;
	@%p13 bra 	$L__BB0_14;
	add.s32 	%r57, %r14, %r72;
	mul.wide.s32 	%rd22, %r57, 4;
	add.s64 	%rd23, %rd2, %rd22;
	ld.global.f32 	%f92, [%rd23];
	add.s32 	%r58, %r72, %r15;
	mul.wide.s32 	%rd24, %r58, 4;
	add.s64 	%rd25, %rd1, %rd24;
	ld.global.f32 	%f93, [%rd25];
	fma.rn.f32 	%f94, %f92, %f93, %f118;
	ld.global.f32 	%f95, [%rd23+4];
	ld.global.f32 	%f96, [%rd25+4];
	fma.rn.f32 	%f97, %f95, %f96, %f94;
	ld.global.f32 	%f98, [%rd23+8];
	ld.global.f32 	%f99, [%rd25+8];
	fma.rn.f32 	%f100, %f98, %f99, %f97;
	ld.global.f32 	%f101, [%rd23+12];
	ld.global.f32 	%f102, [%rd25+12];
	fma.rn.f32 	%f118, %f101, %f102, %f100;
	add.s32 	%r72, %r72, 4;
$L__BB0_14:
	setp.eq.s32 	%p14, %r7, 0;
	@%p14 bra 	$L__BB0_18;
	setp.eq.s32 	%p15, %r7, 1;
	add.s32 	%r59, %r14, %r72;
	mul.wide.s32 	%rd26, %r59, 4;
	add.s64 	%rd5, %rd2, %rd26;
	ld.global.f32 	%f103, [%rd5];
	add.s32 	%r60, %r72, %r15;
	mul.wide.s32 	%rd27, %r60, 4;
	add.s64 	%rd6, %rd1, %rd27;
	ld.global.f32 	%f104, [%rd6];
	fma.rn.f32 	%f118, %f103, %f104, %f118;
	@%p15 bra 	$L__BB0_18;
	setp.eq.s32 	%p16, %r7, 2;
	ld.global.f32 	%f105, [%rd5+4];
	ld.global.f32 	%f106, [%rd6+4];
	fma.rn.f32 	%f118, %f105, %f106, %f118;
	@%p16 bra 	$L__BB0_18;
	ld.global.f32 	%f107, [%rd5+8];
	ld.global.f32 	%f108, [%rd6+8];
	fma.rn.f32 	%f118, %f107, %f108, %f118;
$L__BB0_18:
	add.s32 	%r67, %r67, 1;
	setp.ne.s32 	%p17, %r67, %r32;
	@%p17 bra 	$L__BB0_5;
	add.s32 	%r66, %r66, 1;
	setp.ne.s32 	%p18, %r66, %r29;
	@%p18 bra 	$L__BB0_4;
$L__BB0_20:
	ld.param.u64 	%rd31, [_Z10ConvKernelPfPKfiiiiiiiiiiS_S__param_0];
	mad.lo.s32 	%r61, %r36, %r3, %r1;
	mad.lo.s32 	%r62, %r61, %r37, %r2;
	cvta.to.global.u64 	%rd28, %rd31;
	mul.wide.s32 	%rd29, %r62, 4;
	add.s64 	%rd30, %rd28, %rd29;
	st.global.f32 	[%rd30], %f118;
$L__BB0_21:
	ret;

}


// ===== COMPILED SASS (sm_100) =====

	.target	sm_100

	.elftype	@"ET_EXEC"


//--------------------- .note.nv.tkinfo           --------------------------
	.section	.note.nv.tkinfo,"",@"SHT_NOTE"
	.sectionflags	@"SHF_NOTE_NV_TKINFO"
	.tkinfo
        /*0018*/ 	.word	0x00000002
        /*0030*/ 	.string	""
        /*0030*/ 	.string	"ptxas"
        /*0030*/ 	.string	"Cuda compilation tools, release 13.0, V13.0.88"
        /*0030*/ 	.string	"Build cuda_13.0.r13.0/compiler.36424714_0"
        /*0030*/ 	.string	"-arch sm_100 -m 64 "



//--------------------- .note.nv.cuinfo           --------------------------
	.section	.note.nv.cuinfo,"",@"SHT_NOTE"
	.sectionflags	@"SHF_NOTE_NV_CUINFO"
        /*0018*/ 	.short	0x0002
        /*001a*/ 	.short	0x0064
        /*001c*/ 	.short	0x0082
	.zero		2


//--------------------- .nv.info                  --------------------------
	.section	.nv.info,"",@"SHT_CUDA_INFO"
	.align	4


	//----- nvinfo : EIATTR_REGCOUNT
	.align		4
        /*0000*/ 	.byte	0x04, 0x2f
        /*0002*/ 	.short	(.L_1 - .L_0)
	.align		4
.L_0:
        /*0004*/ 	.word	index@(_Z10ConvKernelPfPKfiiiiiiiiiiS_S_)
        /*0008*/ 	.word	0x00000020


	//----- nvinfo : EIATTR_FRAME_SIZE
	.align		4
.L_1:
        /*000c*/ 	.byte	0x04, 0x11
        /*000e*/ 	.short	(.L_3 - .L_2)
	.align		4
.L_2:
        /*0010*/ 	.word	index@(_Z10ConvKernelPfPKfiiiiiiiiiiS_S_)
        /*0014*/ 	.word	0x00000000


	//----- nvinfo : EIATTR_MIN_STACK_SIZE
	.align		4
.L_3:
        /*0018*/ 	.byte	0x04, 0x12
        /*001a*/ 	.short	(.L_5 - .L_4)
	.align		4
.L_4:
        /*001c*/ 	.word	index@(_Z10ConvKernelPfPKfiiiiiiiiiiS_S_)
        /*0020*/ 	.word	0x00000000
.L_5:


//--------------------- .nv.compat                --------------------------
	.section	.nv.compat,"",@"SHT_CUDA_COMPAT_INFO"
	.align	4
        /*0000*/ 	.byte	0x02, 0x09, 0x00, 0x00, 0x02, 0x02, 0x01, 0x00, 0x02, 0x05, 0x05, 0x00, 0x03, 0x07, 0x01, 0x01
        /*0010*/ 	.byte	0x02, 0x03, 0x00, 0x00, 0x02, 0x06, 0x01, 0x00, 0x04, 0x0b, 0x08, 0x00, 0x09, 0x00, 0x00, 0x00
        /*0020*/ 	.byte	0x00, 0x00, 0x00, 0x00


//--------------------- .nv.info._Z10ConvKernelPfPKfiiiiiiiiiiS_S_ --------------------------
	.section	.nv.info._Z10ConvKernelPfPKfiiiiiiiiiiS_S_,"",@"SHT_CUDA_INFO"
	.sectionflags	@""
	.align	4


	//----- nvinfo : EIATTR_CUDA_API_VERSION
	.align		4
        /*0000*/ 	.byte	0x04, 0x37
        /*0002*/ 	.short	(.L_7 - .L_6)
.L_6:
        /*0004*/ 	.word	0x00000082


	//----- nvinfo : EIATTR_KPARAM_INFO
	.align		4
.L_7:
        /*0008*/ 	.byte	0x04, 0x17
        /*000a*/ 	.short	(.L_9 - .L_8)
.L_8:
        /*000c*/ 	.word	0x00000000
        /*0010*/ 	.short	0x000d
        /*0012*/ 	.short	0x0040
        /*0014*/ 	.byte	0x00, 0xf5, 0x21, 0x00


	//----- nvinfo : EIATTR_KPARAM_INFO
	.align		4
.L_9:
        /*0018*/ 	.byte	0x04, 0x17
        /*001a*/ 	.short	(.L_11 - .L_10)
.L_10:
        /*001c*/ 	.word	0x00000000
        /*0020*/ 	.short	0x000c
        /*0022*/ 	.short	0x0038
        /*0024*/ 	.byte	0x00, 0xf5, 0x21, 0x00


	//----- nvinfo : EIATTR_KPARAM_INFO
	.align		4
.L_11:
        /*0028*/ 	.byte	0x04, 0x17
        /*002a*/ 	.short	(.L_13 - .L_12)
.L_12:
        /*002c*/ 	.word	0x00000000
        /*0030*/ 	.short	0x000b
        /*0032*/ 	.short	0x0034
        /*0034*/ 	.byte	0x00, 0xf0, 0x11, 0x00


	//----- nvinfo : EIATTR_KPARAM_INFO
	.align		4
.L_13:
        /*0038*/ 	.byte	0x04, 0x17
        /*003a*/ 	.short	(.L_15 - .L_14)
.L_14:
        /*003c*/ 	.word	0x00000000
        /*0040*/ 	.short	0x000a
        /*0042*/ 	.short	0x0030
        /*0044*/ 	.byte	0x00, 0xf0, 0x11, 0x00


	//----- nvinfo : EIATTR_KPARAM_INFO
	.align		4
.L_15:
        /*0048*/ 	.byte	0x04, 0x17
        /*004a*/ 	.short	(.L_17 - .L_16)
.L_16:
        /*004c*/ 	.word	0x00000000
        /*0050*/ 	.short	0x0009
        /*0052*/ 	.short	0x002c
        /*0054*/ 	.byte	0x00, 0xf0, 0x11, 0x00


	//----- nvinfo : EIATTR_KPARAM_INFO
	.align		4
.L_17:
        /*0058*/ 	.byte	0x04, 0x17
        /*005a*/ 	.short	(.L_19 - .L_18)
.L_18:
        /*005c*/ 	.word	0x00000000
        /*0060*/ 	.short	0x0008
        /*0062*/ 	.short	0x0028
        /*0064*/ 	.byte	0x00, 0xf0, 0x11, 0x00


	//----- nvinfo : EIATTR_KPARAM_INFO
	.align		4
.L_19:
        /*0068*/ 	.byte	0x04, 0x17
        /*006a*/ 	.short	(.L_21 - .L_20)
.L_20:
        /*006c*/ 	.word	0x00000000
        /*0070*/ 	.short	0x0007
        /*0072*/ 	.short	0x0024
        /*0074*/ 	.byte	0x00, 0xf0, 0x11, 0x00


	//----- nvinfo : EIATTR_KPARAM_INFO
	.align		4
.L_21:
        /*0078*/ 	.byte	0x04, 0x17
        /*007a*/ 	.short	(.L_23 - .L_22)
.L_22:
        /*007c*/ 	.word	0x00000000
        /*0080*/ 	.short	0x0006
        /*0082*/ 	.short	0x0020
        /*0084*/ 	.byte	0x00, 0xf0, 0x11, 0x00


	//----- nvinfo : EIATTR_KPARAM_INFO
	.align		4
.L_23:
        /*0088*/ 	.byte	0x04, 0x17
        /*008a*/ 	.short	(.L_25 - .L_24)
.L_24:
        /*008c*/ 	.word	0x00000000
        /*0090*/ 	.short	0x0005
        /*0092*/ 	.short	0x001c
        /*0094*/ 	.byte	0x00, 0xf0, 0x11, 0x00


	//----- nvinfo : EIATTR_KPARAM_INFO
	.align		4
.L_25:
        /*0098*/ 	.byte	0x04, 0x17
        /*009a*/ 	.short	(.L_27 - .L_26)
.L_26:
        /*009c*/ 	.word	0x00000000
        /*00a0*/ 	.short	0x0004
        /*00a2*/ 	.short	0x0018
        /*00a4*/ 	.byte	0x00, 0xf0, 0x11, 0x00


	//----- nvinfo : EIATTR_KPARAM_INFO
	.align		4
.L_27:
        /*00a8*/ 	.byte	0x04, 0x17
        /*00aa*/ 	.short	(.L_29 - .L_28)
.L_28:
        /*00ac*/ 	.word	0x00000000
        /*00b0*/ 	.short	0x0003
        /*00b2*/ 	.short	0x0014
        /*00b4*/ 	.byte	0x00, 0xf0, 0x11, 0x00


	//----- nvinfo : EIATTR_KPARAM_INFO
	.align		4
.L_29:
        /*00b8*/ 	.byte	0x04, 0x17
        /*00ba*/ 	.short	(.L_31 - .L_30)
.L_30:
        /*00bc*/ 	.word	0x00000000
        /*00c0*/ 	.short	0x0002
        /*00c2*/ 	.short	0x0010
        /*00c4*/ 	.byte	0x00, 0xf0, 0x11, 0x00


	//----- nvinfo : EIATTR_KPARAM_INFO
	.align		4
.L_31:
        /*00c8*/ 	.byte	0x04, 0x17
        /*00ca*/ 	.short	(.L_33 - .L_32)
.L_32:
        /*00cc*/ 	.word	0x00000000
        /*00d0*/ 	.short	0x0001
        /*00d2*/ 	.short	0x0008
        /*00d4*/ 	.byte	0x00, 0xf5, 0x21, 0x00


	//----- nvinfo : EIATTR_KPARAM_INFO
	.align		4
.L_33:
        /*00d8*/ 	.byte	0x04, 0x17
        /*00da*/ 	.short	(.L_35 - .L_34)
.L_34:
        /*00dc*/ 	.word	0x00000000
        /*00e0*/ 	.short	0x0000
        /*00e2*/ 	.short	0x0000
        /*00e4*/ 	.byte	0x00, 0xf5, 0x21, 0x00


	//----- nvinfo : EIATTR_SPARSE_MMA_MASK
	.align		4
.L_35:
        /*00e8*/ 	.byte	0x03, 0x50
        /*00ea*/ 	.short	0x0000


	//----- nvinfo : EIATTR_MAXREG_COUNT
	.align		4
        /*00ec*/ 	.byte	0x03, 0x1b
        /*00ee*/ 	.short	0x00ff


	//----- nvinfo : EIATTR_MERCURY_ISA_VERSION
	.align		4
        /*00f0*/ 	.byte	0x03, 0x5f
        /*00f2*/ 	.short	0x0101


	//----- nvinfo : EIATTR_VRC_CTA_INIT_COUNT
	.align		4
        /*00f4*/ 	.byte	0x02, 0x4a
	.zero		1
	.zero		1


	//----- nvinfo : EIATTR_EXIT_INSTR_OFFSETS
	.align		4
        /*00f8*/ 	.byte	0x04, 0x1c
        /*00fa*/ 	.short	(.L_37 - .L_36)


	//   ....[0]....
.L_36:
        /*00fc*/ 	.word	0x000000f0


	//   ....[1]....
        /*0100*/ 	.word	0x00000d30


	//----- nvinfo : EIATTR_CBANK_PARAM_SIZE
	.align		4
.L_37:
        /*0104*/ 	.byte	0x03, 0x19
        /*0106*/ 	.short	0x0048


	//----- nvinfo : EIATTR_PARAM_CBANK
	.align		4
        /*0108*/ 	.byte	0x04, 0x0a
        /*010a*/ 	.short	(.L_39 - .L_38)
	.align		4
.L_38:
        /*010c*/ 	.word	index@(.nv.constant0._Z10ConvKernelPfPKfiiiiiiiiiiS_S_)
        /*0110*/ 	.short	0x0380
        /*0112*/ 	.short	0x0048


	//----- nvinfo : EIATTR_SW_WAR
	.align		4
.L_39:
        /*0114*/ 	.byte	0x04, 0x36
        /*0116*/ 	.short	(.L_41 - .L_40)
.L_40:
        /*0118*/ 	.word	0x00000008
.L_41:


//--------------------- .nv.callgraph             --------------------------
	.section	.nv.callgraph,"",@"SHT_CUDA_CALLGRAPH"
	.align	4
	.sectionentsize	8
	.align		4
        /*0000*/ 	.word	0x00000000
	.align		4
        /*0004*/ 	.word	0xffffffff
	.align		4
        /*0008*/ 	.word	0x00000000
	.align		4
        /*000c*/ 	.word	0xfffffffe
	.align		4
        /*0010*/ 	.word	0x00000000
	.align		4
        /*0014*/ 	.word	0xfffffffd
	.align		4
        /*0018*/ 	.word	0x00000000
	.align		4
        /*001c*/ 	.word	0xfffffffc


//--------------------- .text._Z10ConvKernelPfPKfiiiiiiiiiiS_S_ --------------------------
	.section	.text._Z10ConvKernelPfPKfiiiiiiiiiiS_S_,"ax",@progbits
	.align	128
        .global         _Z10ConvKernelPfPKfiiiiiiiiiiS_S_
        .type           _Z10ConvKernelPfPKfiiiiiiiiiiS_S_,@function
        .size           _Z10ConvKernelPfPKfiiiiiiiiiiS_S_,(.L_x_9 - _Z10ConvKernelPfPKfiiiiiiiiiiS_S_)
        .other          _Z10ConvKernelPfPKfiiiiiiiiiiS_S_,@"STO_CUDA_ENTRY STV_DEFAULT"
_Z10ConvKernelPfPKfiiiiiiiiiiS_S_:
.text._Z10ConvKernelPfPKfiiiiiiiiiiS_S_:
[----:B------:R-:W-:Y:S01]  /*0000*/  LDC R1, c[0x0][0x37c] ;  /* 0x0000df00ff017b82 */ /* 0x000fe20000000800 */
[----:B------:R-:W0:Y:S07]  /*0010*/  S2R R2, SR_TID.X ;  /* 0x0000000000027919 */ /* 0x000e2e0000002100 */
[----:B------:R-:W0:Y:S01]  /*0020*/  S2UR UR4, SR_CTAID.X ;  /* 0x00000000000479c3 */ /* 0x000e220000002500 */
[----:B------:R-:W1:Y:S01]  /*0030*/  LDCU.64 UR6, c[0x0][0x3b0] ;  /* 0x00007600ff0677ac */ /* 0x000e620008000a00 */
[----:B------:R-:W2:Y:S01]  /*0040*/  S2R R5, SR_TID.Y ;  /* 0x0000000000057919 */ /* 0x000ea20000002200 */
[----:B------:R-:W3:Y:S01]  /*0050*/  LDCU UR8, c[0x0][0x394] ;  /* 0x00007280ff0877ac */ /* 0x000ee20008000800 */
[----:B------:R-:W3:Y:S04]  /*0060*/  S2R R0, SR_TID.Z ;  /* 0x0000000000007919 */ /* 0x000ee80000002300 */
[----:B------:R-:W0:Y:S08]  /*0070*/  LDC R3, c[0x0][0x360] ;  /* 0x0000d800ff037b82 */ /* 0x000e300000000800 */
[----:B------:R-:W2:Y:S08]  /*0080*/  S2UR UR5, SR_CTAID.Y ;  /* 0x00000000000579c3 */ /* 0x000eb00000002600 */
[----:B------:R-:W2:Y:S01]  /*0090*/  LDC R4, c[0x0][0x364] ;  /* 0x0000d900ff047b82 */ /* 0x000ea20000000800 */
[----:B0-----:R-:W-:-:S05]  /*00a0*/  IMAD R3, R3, UR4, R2 ;  /* 0x0000000403037c24 */ /* 0x001fca000f8e0202 */
[----:B-1----:R-:W-:-:S04]  /*00b0*/  ISETP.GE.AND P0, PT, R3, UR6, PT ;  /* 0x0000000603007c0c */ /* 0x002fc8000bf06270 */
[----:B---3--:R-:W-:Y:S01]  /*00c0*/  ISETP.GE.OR P0, PT, R0, UR8, P0 ;  /* 0x0000000800007c0c */ /* 0x008fe20008706670 */
[----:B--2---:R-:W-:-:S05]  /*00d0*/  IMAD R2, R4, UR5, R5 ;  /* 0x0000000504027c24 */ /* 0x004fca000f8e0205 */
[----:B------:R-:W-:-:S13]  /*00e0*/  ISETP.GE.OR P0, PT, R2, UR7, P0 ;  /* 0x0000000702007c0c */ /* 0x000fda0008706670 */
[----:B------:R-:W-:Y:S05]  /*00f0*/  @P0 EXIT ;  /* 0x000000000000094d */ /* 0x000fea0003800000 */
[----:B------:R-:W0:Y:S01]  /*0100*/  LDC.64 R8, c[0x0][0x3a0] ;  /* 0x0000e800ff087b82 */ /* 0x000e220000000a00 */
[----:B------:R-:W1:Y:S07]  /*0110*/  LDCU.64 UR10, c[0x0][0x358] ;  /* 0x00006b00ff0a77ac */ /* 0x000e6e0008000a00 */
[----:B------:R-:W2:Y:S08]  /*0120*/  LDC R7, c[0x0][0x390] ;  /* 0x0000e400ff077b82 */ /* 0x000eb00000000800 */
[----:B------:R-:W3:Y:S01]  /*0130*/  LDC.64 R4, c[0x0][0x3c0] ;  /* 0x0000f000ff047b82 */ /* 0x000ee20000000a00 */
[----:B0-----:R-:W-:-:S04]  /*0140*/  VIMNMX R6, PT, PT, R8, R9, PT ;  /* 0x0000000908067248 */ /* 0x001fc80003fe0100 */
[----:B------:R-:W-:-:S04]  /*0150*/  ISETP.GE.AND P0, PT, R6, 0x1, PT ;  /* 0x000000010600780c */ /* 0x000fc80003f06270 */
[----:B--2---:R-:W-:Y:S01]  /*0160*/  ISETP.LT.OR P0, PT, R7, 0x1, !P0 ;  /* 0x000000010700780c */ /* 0x004fe20004701670 */
[----:B---3--:R-:W-:-:S05]  /*0170*/  IMAD.WIDE.U32 R4, R0, 0x4, R4 ;  /* 0x0000000400047825 */ /* 0x008fca00078e0004 */
[----:B-1----:R0:W5:Y:S07]  /*0180*/  LDG.E R19, desc[UR10][R4.64] ;  /* 0x0000000a04137981 */ /* 0x00216e000c1e1900 */
[----:B------:R-:W-:Y:S05]  /*0190*/  @P0 BRA `(.L_x_0) ;  /* 0x0000000800cc0947 */ /* 0x000fea0003800000 */
[----:B------:R-:W1:Y:S01]  /*01a0*/  LDCU.64 UR8, c[0x0][0x388] ;  /* 0x00007100ff0877ac */ /* 0x000e620008000a00 */
[C---:B------:R-:W-:Y:S02]  /*01b0*/  LOP3.LUT R6, R9.reuse, 0x7ffffff0, RZ, 0xc0, !PT ;  /* 0x7ffffff009067812 */ /* 0x040fe400078ec0ff */
[C---:B0-----:R-:W-:Y:S01]  /*01c0*/  LOP3.LUT R5, R9.reuse, 0xf, RZ, 0xc0, !PT ;  /* 0x0000000f09057812 */ /* 0x041fe200078ec0ff */
[----:B------:R-:W0:Y:S01]  /*01d0*/  LDCU.64 UR6, c[0x0][0x3b8] ;  /* 0x00007700ff0677ac */ /* 0x000e220008000a00 */
[----:B------:R-:W-:Y:S02]  /*01e0*/  IADD3 R10, PT, PT, -R6, RZ, RZ ;  /* 0x000000ff060a7210 */ /* 0x000fe40007ffe1ff */
[C---:B------:R-:W-:Y:S01]  /*01f0*/  LOP3.LUT R7, R9.reuse, 0x7, RZ, 0xc0, !PT ;  /* 0x0000000709077812 */ /* 0x040fe200078ec0ff */
[----:B------:R-:W2:Y:S01]  /*0200*/  LDCU UR4, c[0x0][0x3ac] ;  /* 0x00007580ff0477ac */ /* 0x000ea20008000800 */
[----:B------:R-:W-:Y:S01]  /*0210*/  LOP3.LUT R8, R9, 0x3, RZ, 0xc0, !PT ;  /* 0x0000000309087812 */ /* 0x000fe200078ec0ff */
[----:B-1----:R-:W-:-:S02]  /*0220*/  UIADD3 UR8, UP0, UPT, UR8, 0x20, URZ ;  /* 0x0000002008087890 */ /* 0x002fc4000ff1e0ff */
[----:B0-----:R-:W-:Y:S02]  /*0230*/  UIADD3 UR6, UP1, UPT, UR6, 0x20, URZ ;  /* 0x0000002006067890 */ /* 0x001fe4000ff3e0ff */
[----:B------:R-:W-:Y:S01]  /*0240*/  UIADD3.X UR9, UPT, UPT, URZ, UR9, URZ, UP0, !UPT ;  /* 0x00000009ff097290 */ /* 0x000fe200087fe4ff */
[----:B--2---:R-:W-:Y:S01]  /*0250*/  IMAD R9, R2, UR4, RZ ;  /* 0x0000000402097c24 */ /* 0x004fe2000f8e02ff */
[----:B------:R-:W-:Y:S01]  /*0260*/  UIADD3.X UR7, UPT, UPT, URZ, UR7, URZ, UP1, !UPT ;  /* 0x00000007ff077290 */ /* 0x000fe20008ffe4ff */
[----:B------:R-:W-:-:S11]  /*0270*/  UMOV UR4, URZ ;  /* 0x000000ff00047c82 */ /* 0x000fd60008000000 */
.L_x_7:
[----:B------:R-:W0:Y:S01]  /*0280*/  LDC R15, c[0x0][0x390] ;  /* 0x0000e400ff0f7b82 */ /* 0x000e220000000800 */
[----:B------:R-:W1:Y:S07]  /*0290*/  LDCU UR5, c[0x0][0x3a8] ;  /* 0x00007500ff0577ac */ /* 0x000e6e0008000800 */
[----:B------:R-:W2:Y:S01]  /*02a0*/  LDC R13, c[0x0][0x398] ;  /* 0x0000e600ff0d7b82 */ /* 0x000ea20000000800 */
[----:B-1----:R-:W-:Y:S01]  /*02b0*/  IMAD R12, R3, UR5, RZ ;  /* 0x00000005030c7c24 */ /* 0x002fe2000f8e02ff */
[----:B------:R-:W-:Y:S01]  /*02c0*/  UMOV UR5, URZ ;  /* 0x000000ff00057c82 */ /* 0x000fe20008000000 */
[----:B0-----:R-:W-:-:S02]  /*02d0*/  IMAD R11, R0, R15, UR4 ;  /* 0x00000004000b7e24 */ /* 0x001fc4000f8e020f */
[----:B--2---:R-:W-:Y:S01]  /*02e0*/  IMAD R12, R13, UR4, R12 ;  /* 0x000000040d0c7c24 */ /* 0x004fe2000f8e020c */
[----:B------:R-:W-:-:S06]  /*02f0*/  UIADD3 UR4, UPT, UPT, UR4, 0x1, URZ ;  /* 0x0000000104047890 */ /* 0x000fcc000fffe0ff */
[----:B------:R-:W-:-:S13]  /*0300*/  ISETP.NE.AND P0, PT, R15, UR4, PT ;  /* 0x000000040f007c0c */ /* 0x000fda000bf05270 */
.L_x_6:
[----:B------:R-:W0:Y:S01]  /*0310*/  LDC.64 R14, c[0x0][0x3a0] ;  /* 0x0000e800ff0e7b82 */ /* 0x000e220000000a00 */
[----:B------:R-:W1:Y:S01]  /*0320*/  LDCU UR12, c[0x0][0x39c] ;  /* 0x00007380ff0c77ac */ /* 0x000e620008000800 */
[----:B------:R-:W-:Y:S01]  /*0330*/  IADD3 R4, PT, PT, R12, UR5, RZ ;  /* 0x000000050c047c10 */ /* 0x000fe2000fffe0ff */
[----:B------:R-:W-:-:S04]  /*0340*/  HFMA2 R18, -RZ, RZ, 0, 0 ;  /* 0x00000000ff127431 */ /* 0x000fc800000001ff */
[----:B-1----:R-:W-:Y:S01]  /*0350*/  IMAD R4, R4, UR12, R9 ;  /* 0x0000000c04047c24 */ /* 0x002fe2000f8e0209 */
[----:B0-----:R-:W-:Y:S01]  /*0360*/  ISETP.GE.U32.AND P2, PT, R15, 0x10, PT ;  /* 0x000000100f00780c */ /* 0x001fe20003f46070 */
[----:B------:R-:W-:Y:S01]  /*0370*/  IMAD R16, R11, R14, UR5 ;  /* 0x000000050b107e24 */ /* 0x000fe2000f8e020e */
[----:B------:R-:W-:-:S03]  /*0380*/  UIADD3 UR5, UPT, UPT, UR5, 0x1, URZ ;  /* 0x0000000105057890 */ /* 0x000fc6000fffe0ff */
[----:B------:R-:W-:-:S03]  /*0390*/  IMAD R13, R16, R15, RZ ;  /* 0x0000000f100d7224 */ /* 0x000fc600078e02ff */
[----:B------:R-:W-:-:S05]  /*03a0*/  ISETP.NE.AND P1, PT, R14, UR5, PT ;  /* 0x000000050e007c0c */ /* 0x000fca000bf25270 */
[----:B------:R-:W-:Y:S08]  /*03b0*/  @!P2 BRA `(.L_x_1) ;  /* 0x0000000000fca947 */ /* 0x000ff00003800000 */
[----:B------:R-:W-:Y:S02]  /*03c0*/  MOV R21, R13 ;  /* 0x0000000d00157202 */ /* 0x000fe40000000f00 */
[----:B------:R-:W-:Y:S02]  /*03d0*/  MOV R23, R4 ;  /* 0x0000000400177202 */ /* 0x000fe40000000f00 */
[----:B------:R-:W-:-:S07]  /*03e0*/  MOV R18, R10 ;  /* 0x0000000a00127202 */ /* 0x000fce0000000f00 */
.L_x_2:
[----:B------:R-:W-:Y:S02]  /*03f0*/  MOV R16, UR8 ;  /* 0x0000000800107c02 */ /* 0x000fe40008000f00 */
[----:B------:R-:W-:Y:S02]  /*0400*/  MOV R17, UR9 ;  /* 0x0000000900117c02 */ /* 0x000fe40008000f00 */
[----:B------:R-:W-:Y:S02]  /*0410*/  MOV R14, UR6 ;  /* 0x00000006000e7c02 */ /* 0x000fe40008000f00 */
[----:B------:R-:W-:Y:S01]  /*0420*/  MOV R15, UR7 ;  /* 0x00000007000f7c02 */ /* 0x000fe20008000f00 */
[----:B------:R-:W-:-:S04]  /*0430*/  IMAD.WIDE R16, R23, 0x4, R16 ;  /* 0x0000000417107825 */ /* 0x000fc800078e0210 */
[----:B------:R-:W-:Y:S01]  /*0440*/  IMAD.WIDE R14, R21, 0x4, R14 ;  /* 0x00000004150e7825 */ /* 0x000fe200078e020e */
[----:B------:R-:W2:Y:S04]  /*0450*/  LDG.E R20, desc[UR10][R16.64+-0x20] ;  /* 0xffffe00a10147981 */ /* 0x000ea8000c1e1900 */
[----:B------:R-:W2:Y:S04]  /*0460*/  LDG.E R22, desc[UR10][R14.64+-0x20] ;  /* 0xffffe00a0e167981 */ /* 0x000ea8000c1e1900 */
[----:B------:R-:W3:Y:S04]  /*0470*/  LDG.E R25, desc[UR10][R16.64+-0x1c] ;  /* 0xffffe40a10197981 */ /* 0x000ee8000c1e1900 */
[----:B------:R-:W3:Y:S04]  /*0480*/  LDG.E R24, desc[UR10][R14.64+-0x1c] ;  /* 0xffffe40a0e187981 */ /* 0x000ee8000c1e1900 */
[----:B------:R-:W4:Y:S04]  /*0490*/  LDG.E R26, desc[UR10][R14.64+0x14] ;  /* 0x0000140a0e1a7981 */ /* 0x000f28000c1e1900 */
[----:B------:R-:W4:Y:S04]  /*04a0*/  LDG.E R28, desc[UR10][R14.64+0x18] ;  /* 0x0000180a0e1c7981 */ /* 0x000f28000c1e1900 */
[----:B------:R-:W4:Y:S01]  /*04b0*/  LDG.E R29, desc[UR10][R14.64+0x1c] ;  /* 0x00001c0a0e1d7981 */ /* 0x000f22000c1e1900 */
[----:B--2--5:R-:W-:-:S03]  /*04c0*/  FFMA R20, R20, R22, R19 ;  /* 0x0000001614147223 */ /* 0x024fc60000000013 */
[----:B------:R-:W2:Y:S04]  /*04d0*/  LDG.E R19, desc[UR10][R16.64+-0x18] ;  /* 0xffffe80a10137981 */ /* 0x000ea8000c1e1900 */
[----:B------:R-:W2:Y:S01]  /*04e0*/  LDG.E R22, desc[UR10][R14.64+-0x18] ;  /* 0xffffe80a0e167981 */ /* 0x000ea2000c1e1900 */
[----:B---3--:R-:W-:-:S03]  /*04f0*/  FFMA R20, R25, R24, R20 ;  /* 0x0000001819147223 */ /* 0x008fc60000000014 */
[----:B------:R-:W3:Y:S04]  /*0500*/  LDG.E R24, desc[UR10][R16.64+-0x14] ;  /* 0xffffec0a10187981 */ /* 0x000ee8000c1e1900 */
[----:B------:R-:W3:Y:S01]  /*0510*/  LDG.E R25, desc[UR10][R14.64+-0x14] ;  /* 0xffffec0a0e197981 */ /* 0x000ee2000c1e1900 */
[----:B--2---:R-:W-:-:S03]  /*0520*/  FFMA R19, R19, R22, R20 ;  /* 0x0000001613137223 */ /* 0x004fc60000000014 */
        /* <DEDUP_REMOVED lines=27> */
[----:B------:R-:W4:Y:S04]  /*06e0*/  LDG.E R25, desc[UR10][R16.64+0x14] ;  /* 0x0000140a10197981 */ /* 0x000f28000c1e1900 */
[----:B------:R-:W3:Y:S04]  /*06f0*/  LDG.E R22, desc[UR10][R16.64+0x18] ;  /* 0x0000180a10167981 */ /* 0x000ee8000c1e1900 */
[----:B------:R-:W3:Y:S01]  /*0700*/  LDG.E R24, desc[UR10][R16.64+0x1c] ;  /* 0x00001c0a10187981 */ /* 0x000ee2000c1e1900 */
[----:B------:R-:W-:-:S04]  /*0710*/  IADD3 R18, PT, PT, R18, 0x10, RZ ;  /* 0x0000001012127810 */ /* 0x000fc80007ffe0ff */
[----:B------:R-:W-:Y:S02]  /*0720*/  ISETP.NE.AND P2, PT, R18, RZ, PT ;  /* 0x000000ff1200720c */ /* 0x000fe40003f45270 */
[----:B------:R-:W-:Y:S02]  /*0730*/  IADD3 R23, PT, PT, R23, 0x10, RZ ;  /* 0x0000001017177810 */ /* 0x000fe40007ffe0ff */
[----:B------:R-:W-:Y:S01]  /*0740*/  IADD3 R21, PT, PT, R21, 0x10, RZ ;  /* 0x0000001015157810 */ /* 0x000fe20007ffe0ff */
[----:B--2---:R-:W-:-:S04]  /*0750*/  FFMA R20, R20, R19, R27 ;  /* 0x0000001314147223 */ /* 0x004fc8000000001b */
[----:B----4-:R-:W-:-:S04]  /*0760*/  FFMA R25, R25, R26, R20 ;  /* 0x0000001a19197223 */ /* 0x010fc80000000014 */
[----:B---3--:R-:W-:-:S04]  /*0770*/  FFMA R25, R22, R28, R25 ;  /* 0x0000001c16197223 */ /* 0x008fc80000000019 */
[----:B------:R-:W-:Y:S01]  /*0780*/  FFMA R19, R24, R29, R25 ;  /* 0x0000001d18137223 */ /* 0x000fe20000000019 */
[----:B------:R-:W-:Y:S06]  /*0790*/  @P2 BRA `(.L_x_2) ;  /* 0xfffffffc00142947 */ /* 0x000fec000383ffff */
[----:B------:R-:W-:-:S07]  /*07a0*/  MOV R18, R6 ;  /* 0x0000000600127202 */ /* 0x000fce0000000f00 */
.L_x_1:
[----:B------:R-:W-:-:S13]  /*07b0*/  ISETP.NE.AND P2, PT, R5, RZ, PT ;  /* 0x000000ff0500720c */ /* 0x000fda0003f45270 */
[----:B------:R-:W-:Y:S05]  /*07c0*/  @!P2 BRA `(.L_x_3) ;  /* 0x000000040038a947 */ /* 0x000fea0003800000 */
[----:B------:R-:W-:Y:S02]  /*07d0*/  IADD3 R14, PT, PT, R5, -0x1, RZ ;  /* 0xffffffff050e7810 */ /* 0x000fe40007ffe0ff */
[----:B------:R-:W-:Y:S02]  /*07e0*/  ISETP.NE.AND P3, PT, R7, RZ, PT ;  /* 0x000000ff0700720c */ /* 0x000fe40003f65270 */
[----:B------:R-:W-:-:S13]  /*07f0*/  ISETP.GE.U32.AND P2, PT, R14, 0x7, PT ;  /* 0x000000070e00780c */ /* 0x000fda0003f46070 */
[----:B------:R-:W-:Y:S05]  /*0800*/  @!P2 BRA `(.L_x_4) ;  /* 0x00000000007ca947 */ /* 0x000fea0003800000 */
[----:B------:R-:W0:Y:S01]  /*0810*/  LDC.64 R16, c[0x0][0x388] ;  /* 0x0000e200ff107b82 */ /* 0x000e220000000a00 */
[-C--:B------:R-:W-:Y:S02]  /*0820*/  IADD3 R21, PT, PT, R4, R18.reuse, RZ ;  /* 0x0000001204157210 */ /* 0x080fe40007ffe0ff */
[----:B------:R-:W-:-:S05]  /*0830*/  IADD3 R23, PT, PT, R13, R18, RZ ;  /* 0x000000120d177210 */ /* 0x000fca0007ffe0ff */
[----:B------:R-:W1:Y:S01]  /*0840*/  LDC.64 R14, c[0x0][0x3b8] ;  /* 0x0000ee00ff0e7b82 */ /* 0x000e620000000a00 */
[----:B0-----:R-:W-:-:S05]  /*0850*/  IMAD.WIDE R16, R21, 0x4, R16 ;  /* 0x0000000415107825 */ /* 0x001fca00078e0210 */
[----:B------:R-:W2:Y:S01]  /*0860*/  LDG.E R20, desc[UR10][R16.64] ;  /* 0x0000000a10147981 */ /* 0x000ea2000c1e1900 */
[----:B-1----:R-:W-:-:S03]  /*0870*/  IMAD.WIDE R14, R23, 0x4, R14 ;  /* 0x00000004170e7825 */ /* 0x002fc600078e020e */
[----:B------:R-:W3:Y:S04]  /*0880*/  LDG.E R25, desc[UR10][R16.64+0x8] ;  /* 0x0000080a10197981 */ /* 0x000ee8000c1e1900 */
[----:B------:R-:W2:Y:S04]  /*0890*/  LDG.E R21, desc[UR10][R14.64] ;  /* 0x0000000a0e157981 */ /* 0x000ea8000c1e1900 */
[----:B------:R-:W4:Y:S04]  /*08a0*/  LDG.E R23, desc[UR10][R16.64+0x4] ;  /* 0x0000040a10177981 */ /* 0x000f28000c1e1900 */
[----:B------:R-:W4:Y:S04]  /*08b0*/  LDG.E R22, desc[UR10][R14.64+0x4] ;  /* 0x0000040a0e167981 */ /* 0x000f28000c1e1900 */
[----:B------:R-:W3:Y:S04]  /*08c0*/  LDG.E R24, desc[UR10][R14.64+0x8] ;  /* 0x0000080a0e187981 */ /* 0x000ee8000c1e1900 */
[----:B------:R-:W3:Y:S04]  /*08d0*/  LDG.E R26, desc[UR10][R14.64+0x10] ;  /* 0x0000100a0e1a7981 */ /* 0x000ee8000c1e1900 */
[----:B------:R-:W3:Y:S04]  /*08e0*/  LDG.E R27, desc[UR10][R14.64+0x14] ;  /* 0x0000140a0e1b7981 */ /* 0x000ee8000c1e1900 */
[----:B------:R-:W3:Y:S01]  /*08f0*/  LDG.E R29, desc[UR10][R14.64+0x1c] ;  /* 0x00001c0a0e1d7981 */ /* 0x000ee2000c1e1900 */
[----:B--2--5:R-:W-:-:S03]  /*0900*/  FFMA R20, R20, R21, R19 ;  /* 0x0000001514147223 */ /* 0x024fc60000000013 */
[----:B------:R-:W2:Y:S04]  /*0910*/  LDG.E R19, desc[UR10][R16.64+0xc] ;  /* 0x00000c0a10137981 */ /* 0x000ea8000c1e1900 */
[----:B------:R-:W2:Y:S01]  /*0920*/  LDG.E R21, desc[UR10][R16.64+0x18] ;  /* 0x0000180a10157981 */ /* 0x000ea2000c1e1900 */
[----:B----4-:R-:W-:-:S03]  /*0930*/  FFMA R22, R23, R22, R20 ;  /* 0x0000001617167223 */ /* 0x010fc60000000014 */
[----:B------:R-:W2:Y:S01]  /*0940*/  LDG.E R20, desc[UR10][R14.64+0xc] ;  /* 0x00000c0a0e147981 */ /* 0x000ea2000c1e1900 */
[----:B---3--:R-:W-:-:S03]  /*0950*/  FFMA R28, R25, R24, R22 ;  /* 0x00000018191c7223 */ /* 0x008fc60000000016 */
[----:B------:R-:W3:Y:S04]  /*0960*/  LDG.E R25, desc[UR10][R16.64+0x10] ;  /* 0x0000100a10197981 */ /* 0x000ee8000c1e1900 */
[----:B------:R-:W4:Y:S04]  /*0970*/  LDG.E R22, desc[UR10][R16.64+0x14] ;  /* 0x0000140a10167981 */ /* 0x000f28000c1e1900 */
[----:B------:R-:W4:Y:S04]  /*0980*/  LDG.E R24, desc[UR10][R14.64+0x18] ;  /* 0x0000180a0e187981 */ /* 0x000f28000c1e1900 */
[----:B------:R-:W4:Y:S01]  /*0990*/  LDG.E R23, desc[UR10][R16.64+0x1c] ;  /* 0x00001c0a10177981 */ /* 0x000f22000c1e1900 */
[----:B------:R-:W-:Y:S01]  /*09a0*/  IADD3 R18, PT, PT, R18, 0x8, RZ ;  /* 0x0000000812127810 */ /* 0x000fe20007ffe0ff */
[----:B--2---:R-:W-:-:S04]  /*09b0*/  FFMA R20, R19, R20, R28 ;  /* 0x0000001413147223 */ /* 0x004fc8000000001c */
[----:B---3--:R-:W-:-:S04]  /*09c0*/  FFMA R25, R25, R26, R20 ;  /* 0x0000001a19197223 */ /* 0x008fc80000000014 */
[----:B----4-:R-:W-:-:S04]  /*09d0*/  FFMA R22, R22, R27, R25 ;  /* 0x0000001b16167223 */ /* 0x010fc80000000019 */
[----:B------:R-:W-:-:S04]  /*09e0*/  FFMA R22, R21, R24, R22 ;  /* 0x0000001815167223 */ /* 0x000fc80000000016 */
[----:B------:R-:W-:-:S07]  /*09f0*/  FFMA R19, R23, R29, R22 ;  /* 0x0000001d17137223 */ /* 0x000fce0000000016 */
.L_x_4:
        /* <DEDUP_REMOVED lines=18> */
[----:B------:R-:W3:Y:S01]  /*0b20*/  LDG.E R26, desc[UR10][R14.64+0xc] ;  /* 0x00000c0a0e1a7981 */ /* 0x000ee2000c1e1900 */
[----:B------:R-:W-:Y:S01]  /*0b30*/  IADD3 R18, PT, PT, R18, 0x4, RZ ;  /* 0x0000000412127810 */ /* 0x000fe20007ffe0ff */
[----:B--2--5:R-:W-:-:S04]  /*0b40*/  FFMA R20, R20, R21, R19 ;  /* 0x0000001514147223 */ /* 0x024fc80000000013 */
[----:B----4-:R-:W-:-:S04]  /*0b50*/  FFMA R20, R23, R22, R20 ;  /* 0x0000001617147223 */ /* 0x010fc80000000014 */
[----:B---3--:R-:W-:-:S04]  /*0b60*/  FFMA R20, R25, R24, R20 ;  /* 0x0000001819147223 */ /* 0x008fc80000000014 */
[----:B------:R-:W-:-:S07]  /*0b70*/  FFMA R19, R27, R26, R20 ;  /* 0x0000001a1b137223 */ /* 0x000fce0000000014 */
.L_x_5:
[----:B------:R-:W-:Y:S05]  /*0b80*/  @!P3 BRA `(.L_x_3) ;  /* 0x000000000048b947 */ /* 0x000fea0003800000 */
[----:B------:R-:W0:Y:S01]  /*0b90*/  LDC.64 R14, c[0x0][0x388] ;  /* 0x0000e200ff0e7b82 */ /* 0x000e220000000a00 */
[-C--:B------:R-:W-:Y:S02]  /*0ba0*/  IADD3 R21, PT, PT, R4, R18.reuse, RZ ;  /* 0x0000001204157210 */ /* 0x080fe40007ffe0ff */
[----:B------:R-:W-:-:S05]  /*0bb0*/  IADD3 R13, PT, PT, R13, R18, RZ ;  /* 0x000000120d0d7210 */ /* 0x000fca0007ffe0ff */
[----:B------:R-:W1:Y:S01]  /*0bc0*/  LDC.64 R16, c[0x0][0x3b8] ;  /* 0x0000ee00ff107b82 */ /* 0x000e620000000a00 */
[----:B0-----:R-:W-:-:S05]  /*0bd0*/  IMAD.WIDE R14, R21, 0x4, R14 ;  /* 0x00000004150e7825 */ /* 0x001fca00078e020e */
[----:B------:R-:W2:Y:S01]  /*0be0*/  LDG.E R4, desc[UR10][R14.64] ;  /* 0x0000000a0e047981 */ /* 0x000ea2000c1e1900 */
[----:B-1----:R-:W-:-:S05]  /*0bf0*/  IMAD.WIDE R16, R13, 0x4, R16 ;  /* 0x000000040d107825 */ /* 0x002fca00078e0210 */
[----:B------:R-:W2:Y:S01]  /*0c00*/  LDG.E R13, desc[UR10][R16.64] ;  /* 0x0000000a100d7981 */ /* 0x000ea2000c1e1900 */
[----:B------:R-:W-:Y:S01]  /*0c10*/  ISETP.NE.AND P2, PT, R8, 0x1, PT ;  /* 0x000000010800780c */ /* 0x000fe20003f45270 */
[----:B--2--5:R-:W-:-:S12]  /*0c20*/  FFMA R19, R4, R13, R19 ;  /* 0x0000000d04137223 */ /* 0x024fd80000000013 */
[----:B------:R-:W-:Y:S05]  /*0c30*/  @!P2 BRA `(.L_x_3) ;  /* 0x00000000001ca947 */ /* 0x000fea0003800000 */
[----:B------:R-:W-:Y:S01]  /*0c40*/  ISETP.NE.AND P2, PT, R8, 0x2, PT ;  /* 0x000000020800780c */ /* 0x000fe20003f45270 */
[----:B------:R-:W2:Y:S04]  /*0c50*/  LDG.E R4, desc[UR10][R14.64+0x4] ;  /* 0x0000040a0e047981 */ /* 0x000ea8000c1e1900 */
[----:B------:R-:W2:Y:S08]  /*0c60*/  LDG.E R13, desc[UR10][R16.64+0x4] ;  /* 0x0000040a100d7981 */ /* 0x000eb0000c1e1900 */
[----:B------:R-:W3:Y:S04]  /*0c70*/  @P2 LDG.E R18, desc[UR10][R14.64+0x8] ;  /* 0x0000080a0e122981 */ /* 0x000ee8000c1e1900 */
[----:B------:R-:W3:Y:S01]  /*0c80*/  @P2 LDG.E R20, desc[UR10][R16.64+0x8] ;  /* 0x0000080a10142981 */ /* 0x000ee2000c1e1900 */
[----:B--2---:R-:W-:-:S04]  /*0c90*/  FFMA R19, R4, R13, R19 ;  /* 0x0000000d04137223 */ /* 0x004fc80000000013 */
[----:B---3--:R-:W-:-:S07]  /*0ca0*/  @P2 FFMA R19, R18, R20, R19 ;  /* 0x0000001412132223 */ /* 0x008fce0000000013 */
.L_x_3:
[----:B------:R-:W-:Y:S05]  /*0cb0*/  @P1 BRA `(.L_x_6) ;  /* 0xfffffff400941947 */ /* 0x000fea000383ffff */
[----:B------:R-:W-:Y:S05]  /*0cc0*/  @P0 BRA `(.L_x_7) ;  /* 0xfffffff4006c0947 */ /* 0x000fea000383ffff */
.L_x_0:
[----:B------:R-:W1:Y:S01]  /*0cd0*/  LDCU.64 UR4, c[0x0][0x3b0] ;  /* 0x00007600ff0477ac */ /* 0x000e620008000a00 */
[----:B0-----:R-:W0:Y:S01]  /*0ce0*/  LDC.64 R4, c[0x0][0x380] ;  /* 0x0000e000ff047b82 */ /* 0x001e220000000a00 */
[----:B-1----:R-:W-:-:S04]  /*0cf0*/  IMAD R3, R0, UR4, R3 ;  /* 0x0000000400037c24 */ /* 0x002fc8000f8e0203 */
[----:B------:R-:W-:-:S04]  /*0d00*/  IMAD R3, R3, UR5, R2 ;  /* 0x0000000503037c24 */ /* 0x000fc8000f8e0202 */
[----:B0-----:R-:W-:-:S05]  /*0d10*/  IMAD.WIDE R2, R3, 0x4, R4 ;  /* 0x0000000403027825 */ /* 0x001fca00078e0204 */
[----:B-----5:R-:W-:Y:S01]  /*0d20*/  STG.E desc[UR10][R2.64], R19 ;  /* 0x0000001302007986 */ /* 0x020fe2000c10190a */
[----:B------:R-:W-:Y:S05]  /*0d30*/  EXIT ;  /* 0x000000000000794d */ /* 0x000fea0003800000 */
.L_x_8:
[----:B------:R-:W-:-:S00]  /*0d40*/  BRA `(.L_x_8) ;  /* 0xfffffffc00fc7947 */ /* 0x000fc0000383ffff */
[----:B------:R-:W-:-:S00]  /*0d50*/  NOP ;  /* 0x0000000000007918 */ /* 0x000fc00000000000 */
        /* <DEDUP_REMOVED lines=10> */
.L_x_9:


//--------------------- .nv.shared.reserved.0     --------------------------
	.section	.nv.shared.reserved.0,"aw",@nobits
	.weak		__nv_reservedSMEM_offset_0_alias
	.size		__nv_reservedSMEM_offset_0_alias, 0, 64
	.other		__nv_reservedSMEM_offset_0_alias,@"STO_CUDA_RESERVED_SHARED STV_DEFAULT"
__nv_reservedSMEM_offset_0_alias:
	.zero		0
	.zero		64


//--------------------- .nv.constant0._Z10ConvKernelPfPKfiiiiiiiiiiS_S_ --------------------------
	.section	.nv.constant0._Z10ConvKernelPfPKfiiiiiiiiiiS_S_,"a",@progbits
	.sectionflags	@""
	.align	4
.nv.constant0._Z10ConvKernelPfPKfiiiiiiiiiiS_S_:
	.zero		968


//--------------------- SYMBOLS --------------------------

	.type		.nv.reservedSmem.offset0,@object
	.size		.nv.reservedSmem.offset0,0x4
